//
// Generated by NVIDIA NVVM Compiler
//
// Compiler Build ID: CL-36424714
// Cuda compilation tools, release 13.0, V13.0.88
// Based on NVVM 20.0.0
//

.version 9.0
.target sm_100
.address_size 64

	// .globl	_Z12setup_kernelP17curandStateXORWOW
.global .align 4 .b8 precalc_xorwow_matrix[102400];
.global .align 4 .b8 precalc_xorwow_offset_matrix[102400];
.global .align 4 .b8 mrg32k3aM1[2304];
.global .align 4 .b8 mrg32k3aM2[2304];
.global .align 4 .b8 mrg32k3aM1SubSeq[2016];
.global .align 4 .b8 mrg32k3aM2SubSeq[2016];
.global .align 4 .b8 mrg32k3aM1Seq[2304];
.global .align 4 .b8 mrg32k3aM2Seq[2304];
.const .align 8 .b8 __cr_lgamma_table[72];

.visible .entry _Z12setup_kernelP17curandStateXORWOW(
	.param .u64 .ptr .align 1 _Z12setup_kernelP17curandStateXORWOW_param_0
)
{
	.reg .b32 	%r<12>;
	.reg .b64 	%rd<6>;

	ld.param.u64 	%rd1, [_Z12setup_kernelP17curandStateXORWOW_param_0];
	cvta.to.global.u64 	%rd2, %rd1;
	mov.u32 	%r1, %tid.x;
	mov.u32 	%r2, %ctaid.x;
	mov.u32 	%r3, %ntid.x;
	mad.lo.s32 	%r4, %r2, %r3, %r1;
	mul.wide.s32 	%rd3, %r4, 48;
	add.s64 	%rd4, %rd2, %rd3;
	mov.b32 	%r5, 1593684748;
	mov.b32 	%r6, 832094735;
	st.global.v2.u32 	[%rd4], {%r6, %r5};
	mov.b32 	%r7, -123459836;
	mov.b32 	%r8, 1111207954;
	st.global.v2.u32 	[%rd4+8], {%r8, %r7};
	mov.b32 	%r9, 1476011280;
	mov.b32 	%r10, -589760388;
	st.global.v2.u32 	[%rd4+16], {%r10, %r9};
	mov.b32 	%r11, 0;
	st.global.v2.u32 	[%rd4+24], {%r11, %r11};
	st.global.u32 	[%rd4+32], %r11;
	mov.b64 	%rd5, 0;
	st.global.u64 	[%rd4+40], %rd5;
	ret;

}
	// .globl	_Z23generate_uniform_kernelP17curandStateXORWOWPf
.visible .entry _Z23generate_uniform_kernelP17curandStateXORWOWPf(
	.param .u64 .ptr .align 1 _Z23generate_uniform_kernelP17curandStateXORWOWPf_param_0,
	.param .u64 .ptr .align 1 _Z23generate_uniform_kernelP17curandStateXORWOWPf_param_1
)
{
	.reg .b32 	%r<20>;
	.reg .b32 	%f<3>;
	.reg .b64 	%rd<9>;

	ld.param.u64 	%rd1, [_Z23generate_uniform_kernelP17curandStateXORWOWPf_param_0];
	ld.param.u64 	%rd2, [_Z23generate_uniform_kernelP17curandStateXORWOWPf_param_1];
	cvta.to.global.u64 	%rd3, %rd2;
	cvta.to.global.u64 	%rd4, %rd1;
	mov.u32 	%r1, %tid.x;
	mov.u32 	%r2, %ctaid.x;
	mov.u32 	%r3, %ntid.x;
	mad.lo.s32 	%r4, %r2, %r3, %r1;
	mul.wide.s32 	%rd5, %r4, 48;
	add.s64 	%rd6, %rd4, %rd5;
	ld.global.v2.u32 	{%r5, %r6}, [%rd6];
	ld.global.v2.u32 	{%r7, %r8}, [%rd6+8];
	ld.global.v2.u32 	{%r9, %r10}, [%rd6+16];
	shr.u32 	%r11, %r6, 2;
	xor.b32  	%r12, %r11, %r6;
	shl.b32 	%r13, %r10, 4;
	shl.b32 	%r14, %r12, 1;
	xor.b32  	%r15, %r13, %r14;
	xor.b32  	%r16, %r15, %r10;
	xor.b32  	%r17, %r16, %r12;
	add.s32 	%r18, %r5, 362437;
	add.s32 	%r19, %r17, %r18;
	cvt.rn.f32.u32 	%f1, %r19;
	fma.rn.f32 	%f2, %f1, 0f2F800000, 0f2F000000;
	st.global.v2.u32 	[%rd6], {%r18, %r7};
	st.global.v2.u32 	[%rd6+8], {%r8, %r9};
	st.global.v2.u32 	[%rd6+16], {%r10, %r17};
	mul.wide.s32 	%rd7, %r4, 4;
	add.s64 	%rd8, %rd3, %rd7;
	st.global.f32 	[%rd8], %f2;
	ret;

}


// ===== COMPILED SASS (sm_100) =====

	.target	sm_100

	.elftype	@"ET_EXEC"


//--------------------- .note.nv.tkinfo           --------------------------
	.section	.note.nv.tkinfo,"",@"SHT_NOTE"
	.sectionflags	@"SHF_NOTE_NV_TKINFO"
	.tkinfo
        /*0018*/ 	.word	0x00000002
        /*0030*/ 	.string	""
        /*0030*/ 	.string	"ptxas"
        /*0030*/ 	.string	"Cuda compilation tools, release 13.0, V13.0.88"
        /*0030*/ 	.string	"Build cuda_13.0.r13.0/compiler.36424714_0"
        /*0030*/ 	.string	"-arch sm_100 -m 64 "



//--------------------- .note.nv.cuinfo           --------------------------
	.section	.note.nv.cuinfo,"",@"SHT_NOTE"
	.sectionflags	@"SHF_NOTE_NV_CUINFO"
        /*0018*/ 	.short	0x0002
        /*001a*/ 	.short	0x0064
        /*001c*/ 	.short	0x0082
	.zero		2


//--------------------- .nv.info                  --------------------------
	.section	.nv.info,"",@"SHT_CUDA_INFO"
	.align	4


	//----- nvinfo : EIATTR_REGCOUNT
	.align		4
        /*0000*/ 	.byte	0x04, 0x2f
        /*0002*/ 	.short	(.L_10 - .L_9)
	.align		4
.L_9:
        /*0004*/ 	.word	index@(_Z12setup_kernelP17curandStateXORWOW)
        /*0008*/ 	.word	0x0000000c


	//----- nvinfo : EIATTR_FRAME_SIZE
	.align		4
.L_10:
        /*000c*/ 	.byte	0x04, 0x11
        /*000e*/ 	.short	(.L_12 - .L_11)
	.align		4
.L_11:
        /*0010*/ 	.word	index@(_Z12setup_kernelP17curandStateXORWOW)
        /*0014*/ 	.word	0x00000000


	//----- nvinfo : EIATTR_REGCOUNT
	.align		4
.L_12:
        /*0018*/ 	.byte	0x04, 0x2f
        /*001a*/ 	.short	(.L_14 - .L_13)
	.align		4
.L_13:
        /*001c*/ 	.word	index@(_Z23generate_uniform_kernelP17curandStateXORWOWPf)
        /*0020*/ 	.word	0x00000014


	//----- nvinfo : EIATTR_FRAME_SIZE
	.align		4
.L_14:
        /*0024*/ 	.byte	0x04, 0x11
        /*0026*/ 	.short	(.L_16 - .L_15)
	.align		4
.L_15:
        /*0028*/ 	.word	index@(_Z23generate_uniform_kernelP17curandStateXORWOWPf)
        /*002c*/ 	.word	0x00000000


	//----- nvinfo : EIATTR_MIN_STACK_SIZE
	.align		4
.L_16:
        /*0030*/ 	.byte	0x04, 0x12
        /*0032*/ 	.short	(.L_18 - .L_17)
	.align		4
.L_17:
        /*0034*/ 	.word	index@(_Z23generate_uniform_kernelP17curandStateXORWOWPf)
        /*0038*/ 	.word	0x00000000


	//----- nvinfo : EIATTR_MIN_STACK_SIZE
	.align		4
.L_18:
        /*003c*/ 	.byte	0x04, 0x12
        /*003e*/ 	.short	(.L_20 - .L_19)
	.align		4
.L_19:
        /*0040*/ 	.word	index@(_Z12setup_kernelP17curandStateXORWOW)
        /*0044*/ 	.word	0x00000000
.L_20:


//--------------------- .nv.compat                --------------------------
	.section	.nv.compat,"",@"SHT_CUDA_COMPAT_INFO"
	.align	4
        /*0000*/ 	.byte	0x02, 0x09, 0x00, 0x00, 0x02, 0x02, 0x01, 0x00, 0x02, 0x05, 0x05, 0x00, 0x03, 0x07, 0x01, 0x01
        /*0010*/ 	.byte	0x02, 0x03, 0x00, 0x00, 0x02, 0x06, 0x01, 0x00, 0x04, 0x0b, 0x08, 0x00, 0x09, 0x00, 0x00, 0x00
        /*0020*/ 	.byte	0x00, 0x00, 0x00, 0x00


//--------------------- .nv.info._Z23generate_uniform_kernelP17curandStateXORWOWPf --------------------------
	.section	.nv.info._Z23generate_uniform_kernelP17curandStateXORWOWPf,"",@"SHT_CUDA_INFO"
	.sectionflags	@""
	.align	4


	//----- nvinfo : EIATTR_CUDA_API_VERSION
	.align		4
        /*0000*/ 	.byte	0x04, 0x37
        /*0002*/ 	.short	(.L_22 - .L_21)
.L_21:
        /*0004*/ 	.word	0x00000082


	//----- nvinfo : EIATTR_KPARAM_INFO
	.align		4
.L_22:
        /*0008*/ 	.byte	0x04, 0x17
        /*000a*/ 	.short	(.L_24 - .L_23)
.L_23:
        /*000c*/ 	.word	0x00000000
        /*0010*/ 	.short	0x0001
        /*0012*/ 	.short	0x0008
        /*0014*/ 	.byte	0x00, 0xf5, 0x21, 0x00


	//----- nvinfo : EIATTR_KPARAM_INFO
	.align		4
.L_24:
        /*0018*/ 	.byte	0x04, 0x17
        /*001a*/ 	.short	(.L_26 - .L_25)
.L_25:
        /*001c*/ 	.word	0x00000000
        /*0020*/ 	.short	0x0000
        /*0022*/ 	.short	0x0000
        /*0024*/ 	.byte	0x00, 0xf5, 0x21, 0x00


	//----- nvinfo : EIATTR_SPARSE_MMA_MASK
	.align		4
.L_26:
        /*0028*/ 	.byte	0x03, 0x50
        /*002a*/ 	.short	0x0000


	//----- nvinfo : EIATTR_MAXREG_COUNT
	.align		4
        /*002c*/ 	.byte	0x03, 0x1b
        /*002e*/ 	.short	0x00ff


	//----- nvinfo : EIATTR_MERCURY_ISA_VERSION
	.align		4
        /*0030*/ 	.byte	0x03, 0x5f
        /*0032*/ 	.short	0x0101


	//----- nvinfo : EIATTR_VRC_CTA_INIT_COUNT
	.align		4
        /*0034*/ 	.byte	0x02, 0x4a
	.zero		1
	.zero		1


	//----- nvinfo : EIATTR_EXIT_INSTR_OFFSETS
	.align		4
        /*0038*/ 	.byte	0x04, 0x1c
        /*003a*/ 	.short	(.L_28 - .L_27)


	//   ....[0]....
.L_27:
        /*003c*/ 	.word	0x00000200


	//----- nvinfo : EIATTR_CBANK_PARAM_SIZE
	.align		4
.L_28:
        /*0040*/ 	.byte	0x03, 0x19
        /*0042*/ 	.short	0x0010


	//----- nvinfo : EIATTR_PARAM_CBANK
	.align		4
        /*0044*/ 	.byte	0x04, 0x0a
        /*0046*/ 	.short	(.L_30 - .L_29)
	.align		4
.L_29:
        /*0048*/ 	.word	index@(.nv.constant0._Z23generate_uniform_kernelP17curandStateXORWOWPf)
        /*004c*/ 	.short	0x0380
        /*004e*/ 	.short	0x0010


	//----- nvinfo : EIATTR_SW_WAR
	.align		4
.L_30:
        /*0050*/ 	.byte	0x04, 0x36
        /*0052*/ 	.short	(.L_32 - .L_31)
.L_31:
        /*0054*/ 	.word	0x00000008
.L_32:


//--------------------- .nv.info._Z12setup_kernelP17curandStateXORWOW --------------------------
	.section	.nv.info._Z12setup_kernelP17curandStateXORWOW,"",@"SHT_CUDA_INFO"
	.sectionflags	@""
	.align	4


	//----- nvinfo : EIATTR_CUDA_API_VERSION
	.align		4
        /*0000*/ 	.byte	0x04, 0x37
        /*0002*/ 	.short	(.L_34 - .L_33)
.L_33:
        /*0004*/ 	.word	0x00000082


	//----- nvinfo : EIATTR_KPARAM_INFO
	.align		4
.L_34:
        /*0008*/ 	.byte	0x04, 0x17
        /*000a*/ 	.short	(.L_36 - .L_35)
.L_35:
        /*000c*/ 	.word	0x00000000
        /*0010*/ 	.short	0x0000
        /*0012*/ 	.short	0x0000
        /*0014*/ 	.byte	0x00, 0xf5, 0x21, 0x00


	//----- nvinfo : EIATTR_SPARSE_MMA_MASK
	.align		4
.L_36:
        /*0018*/ 	.byte	0x03, 0x50
        /*001a*/ 	.short	0x0000


	//----- nvinfo : EIATTR_MAXREG_COUNT
	.align		4
        /*001c*/ 	.byte	0x03, 0x1b
        /*001e*/ 	.short	0x00ff


	//----- nvinfo : EIATTR_MERCURY_ISA_VERSION
	.align		4
        /*0020*/ 	.byte	0x03, 0x5f
        /*0022*/ 	.short	0x0101


	//----- nvinfo : EIATTR_VRC_CTA_INIT_COUNT
	.align		4
        /*0024*/ 	.byte	0x02, 0x4a
	.zero		1
	.zero		1


	//----- nvinfo : EIATTR_EXIT_INSTR_OFFSETS
	.align		4
        /*0028*/ 	.byte	0x04, 0x1c
        /*002a*/ 	.short	(.L_38 - .L_37)


	//   ....[0]....
.L_37:
        /*002c*/ 	.word	0x00000140


	//----- nvinfo : EIATTR_CBANK_PARAM_SIZE
	.align		4
.L_38:
        /*0030*/ 	.byte	0x03, 0x19
        /*0032*/ 	.short	0x0008


	//----- nvinfo : EIATTR_PARAM_CBANK
	.align		4
        /*0034*/ 	.byte	0x04, 0x0a
        /*0036*/ 	.short	(.L_40 - .L_39)
	.align		4
.L_39:
        /*0038*/ 	.word	index@(.nv.constant0._Z12setup_kernelP17curandStateXORWOW)
        /*003c*/ 	.short	0x0380
        /*003e*/ 	.short	0x0008


	//----- nvinfo : EIATTR_SW_WAR
	.align		4
.L_40:
        /*0040*/ 	.byte	0x04, 0x36
        /*0042*/ 	.short	(.L_42 - .L_41)
.L_41:
        /*0044*/ 	.word	0x00000008
.L_42:


//--------------------- .nv.callgraph             --------------------------
	.section	.nv.callgraph,"",@"SHT_CUDA_CALLGRAPH"
	.align	4
	.sectionentsize	8
	.align		4
        /*0000*/ 	.word	0x00000000
	.align		4
        /*0004*/ 	.word	0xffffffff
	.align		4
        /*0008*/ 	.word	0x00000000
	.align		4
        /*000c*/ 	.word	0xfffffffe
	.align		4
        /*0010*/ 	.word	0x00000000
	.align		4
        /*0014*/ 	.word	0xfffffffd
	.align		4
        /*0018*/ 	.word	0x00000000
	.align		4
        /*001c*/ 	.word	0xfffffffc


//--------------------- .nv.constant4             --------------------------
	.section	.nv.constant4,"a",@progbits
	.align	8
	.align		8
.nv.constant4:
        /*0000*/ 	.dword	precalc_xorwow_matrix
	.align		8
        /*0008*/ 	.dword	precalc_xorwow_offset_matrix
	.align		8
        /*0010*/ 	.dword	mrg32k3aM1
	.align		8
        /*0018*/ 	.dword	mrg32k3aM2
	.align		8
        /*0020*/ 	.dword	mrg32k3aM1SubSeq
	.align		8
        /*0028*/ 	.dword	mrg32k3aM2SubSeq
	.align		8
        /*0030*/ 	.dword	mrg32k3aM1Seq
	.align		8
        /*0038*/ 	.dword	mrg32k3aM2Seq


//--------------------- .nv.constant3             --------------------------
	.section	.nv.constant3,"a",@progbits
	.align	8
.nv.constant3:
	.type		__cr_lgamma_table,@object
	.size		__cr_lgamma_table,(.L_8 - __cr_lgamma_table)
__cr_lgamma_table:
        /*0000*/ 	.byte	0x00, 0x00, 0x00, 0x00, 0x00, 0x00, 0x00, 0x00, 0x00, 0x00, 0x00, 0x00, 0x00, 0x00, 0x00, 0x00
        /*0010*/ 	.byte	0xef, 0x39, 0xfa, 0xfe, 0x42, 0x2e, 0xe6, 0x3f, 0x02, 0x20, 0x2a, 0xfa, 0x0b, 0xab, 0xfc, 0x3f
        /*0020*/ 	.byte	0xf9, 0x2c, 0x92, 0x7c, 0xa7, 0x6c, 0x09, 0x40, 0xc9, 0x79, 0x44, 0x3c, 0x64, 0x26, 0x13, 0x40
        /*0030*/ 	.byte	0xca, 0x01, 0xcf, 0x3a, 0x27, 0x51, 0x1a, 0x40, 0x30, 0xcc, 0x2d, 0xf3, 0xe1, 0x0c, 0x21, 0x40
        /*0040*/ 	.byte	0x0d, 0xb7, 0xfc, 0x82, 0x8e, 0x35, 0x25, 0x40
.L_8:


//--------------------- .text._Z23generate_uniform_kernelP17curandStateXORWOWPf --------------------------
	.section	.text._Z23generate_uniform_kernelP17curandStateXORWOWPf,"ax",@progbits
	.align	128
        .global         _Z23generate_uniform_kernelP17curandStateXORWOWPf
        .type           _Z23generate_uniform_kernelP17curandStateXORWOWPf,@function
        .size           _Z23generate_uniform_kernelP17curandStateXORWOWPf,(.L_x_2 - _Z23generate_uniform_kernelP17curandStateXORWOWPf)
        .other          _Z23generate_uniform_kernelP17curandStateXORWOWPf,@"STO_CUDA_ENTRY STV_DEFAULT"
_Z23generate_uniform_kernelP17curandStateXORWOWPf:
.text._Z23generate_uniform_kernelP17curandStateXORWOWPf:
[----:B------:R-:W-:Y:S01]  /*0000*/  LDC R1, c[0x0][0x37c] ;  /* 0x0000df00ff017b82 */ /* 0x000fe20000000800 */
[----:B------:R-:W0:Y:S07]  /*0010*/  S2R R11, SR_TID.X ;  /* 0x00000000000b7919 */ /* 0x000e2e0000002100 */
[----:B------:R-:W0:Y:S01]  /*0020*/  S2UR UR6, SR_CTAID.X ;  /* 0x00000000000679c3 */ /* 0x000e220000002500 */
[----:B------:R-:W1:Y:S07]  /*0030*/  LDCU.64 UR4, c[0x0][0x358] ;  /* 0x00006b00ff0477ac */ /* 0x000e6e0008000a00 */
[----:B------:R-:W0:Y:S08]  /*0040*/  LDC R0, c[0x0][0x360] ;  /* 0x0000d800ff007b82 */ /* 0x000e300000000800 */
[----:B------:R-:W2:Y:S08]  /*0050*/  LDC.64 R2, c[0x0][0x380] ;  /* 0x0000e000ff027b82 */ /* 0x000eb00000000a00 */
[----:B------:R-:W3:Y:S01]  /*0060*/  LDC.64 R8, c[0x0][0x388] ;  /* 0x0000e200ff087b82 */ /* 0x000ee20000000a00 */
[----:B0-----:R-:W-:-:S04]  /*0070*/  IMAD R11, R0, UR6, R11 ;  /* 0x00000006000b7c24 */ /* 0x001fc8000f8e020b */
[----:B--2---:R-:W-:-:S05]  /*0080*/  IMAD.WIDE R2, R11, 0x30, R2 ;  /* 0x000000300b027825 */ /* 0x004fca00078e0202 */
[----:B-1----:R-:W2:Y:S04]  /*0090*/  LDG.E.64 R12, desc[UR4][R2.64] ;  /* 0x00000004020c7981 */ /* 0x002ea8000c1e1b00 */
[----:B------:R-:W4:Y:S04]  /*00a0*/  LDG.E.64 R6, desc[UR4][R2.64+0x10] ;  /* 0x0000100402067981 */ /* 0x000f28000c1e1b00 */
[----:B------:R-:W5:Y:S01]  /*00b0*/  LDG.E.64 R4, desc[UR4][R2.64+0x8] ;  /* 0x0000080402047981 */ /* 0x000f62000c1e1b00 */
[----:B---3--:R-:W-:Y:S01]  /*00c0*/  IMAD.WIDE R8, R11, 0x4, R8 ;  /* 0x000000040b087825 */ /* 0x008fe200078e0208 */
[----:B--2---:R-:W-:-:S03]  /*00d0*/  SHF.R.U32.HI R0, RZ, 0x2, R13 ;  /* 0x00000002ff007819 */ /* 0x004fc6000001160d */
[----:B------:R-:W-:Y:S01]  /*00e0*/  VIADD R12, R12, 0x587c5 ;  /* 0x000587c50c0c7836 */ /* 0x000fe20000000000 */
[----:B------:R-:W-:Y:S01]  /*00f0*/  LOP3.LUT R0, R0, R13, RZ, 0x3c, !PT ;  /* 0x0000000d00007212 */ /* 0x000fe200078e3cff */
[C---:B----4-:R-:W-:Y:S02]  /*0100*/  IMAD.SHL.U32 R10, R7.reuse, 0x10, RZ ;  /* 0x00000010070a7824 */ /* 0x050fe400078e00ff */
[----:B------:R-:W-:Y:S01]  /*0110*/  IMAD.MOV.U32 R15, RZ, RZ, R6 ;  /* 0x000000ffff0f7224 */ /* 0x000fe200078e0006 */
[----:B------:R-:W-:Y:S01]  /*0120*/  SHF.L.U32 R13, R0, 0x1, RZ ;  /* 0x00000001000d7819 */ /* 0x000fe200000006ff */
[----:B------:R-:W-:Y:S01]  /*0130*/  IMAD.MOV.U32 R16, RZ, RZ, R7 ;  /* 0x000000ffff107224 */ /* 0x000fe200078e0007 */
[----:B-----5:R-:W-:Y:S02]  /*0140*/  MOV R14, R5 ;  /* 0x00000005000e7202 */ /* 0x020fe40000000f00 */
[----:B------:R-:W-:-:S03]  /*0150*/  LOP3.LUT R13, R7, R10, R13, 0x96, !PT ;  /* 0x0000000a070d7212 */ /* 0x000fc600078e960d */
[----:B------:R-:W-:Y:S01]  /*0160*/  STG.E.64 desc[UR4][R2.64+0x8], R14 ;  /* 0x0000080e02007986 */ /* 0x000fe2000c101b04 */
[----:B------:R-:W-:Y:S01]  /*0170*/  LOP3.LUT R17, R13, R0, RZ, 0x3c, !PT ;  /* 0x000000000d117212 */ /* 0x000fe200078e3cff */
[----:B------:R-:W-:-:S03]  /*0180*/  IMAD.MOV.U32 R13, RZ, RZ, 0x2f800000 ;  /* 0x2f800000ff0d7424 */ /* 0x000fc600078e00ff */
[----:B------:R-:W-:Y:S01]  /*0190*/  IADD3 R0, PT, PT, R17, R12, RZ ;  /* 0x0000000c11007210 */ /* 0x000fe20007ffe0ff */
[----:B------:R-:W-:Y:S03]  /*01a0*/  STG.E.64 desc[UR4][R2.64+0x10], R16 ;  /* 0x0000101002007986 */ /* 0x000fe6000c101b04 */
[----:B------:R-:W-:-:S05]  /*01b0*/  I2FP.F32.U32 R0, R0 ;  /* 0x0000000000007245 */ /* 0x000fca0000201000 */
[----:B------:R-:W-:Y:S01]  /*01c0*/  FFMA R5, R0, R13, 1.1641532182693481445e-10 ;  /* 0x2f00000000057423 */ /* 0x000fe2000000000d */
[----:B------:R-:W-:-:S05]  /*01d0*/  MOV R13, R4 ;  /* 0x00000004000d7202 */ /* 0x000fca0000000f00 */
[----:B------:R-:W-:Y:S04]  /*01e0*/  STG.E.64 desc[UR4][R2.64], R12 ;  /* 0x0000000c02007986 */ /* 0x000fe8000c101b04 */
[----:B------:R-:W-:Y:S01]  /*01f0*/  STG.E desc[UR4][R8.64], R5 ;  /* 0x0000000508007986 */ /* 0x000fe2000c101904 */
[----:B------:R-:W-:Y:S05]  /*0200*/  EXIT ;  /* 0x000000000000794d */ /* 0x000fea0003800000 */
.L_x_0:
[----:B------:R-:W-:-:S00]  /*0210*/  BRA `(.L_x_0) ;  /* 0xfffffffc00fc7947 */ /* 0x000fc0000383ffff */
[----:B------:R-:W-:-:S00]  /*0220*/  NOP ;  /* 0x0000000000007918 */ /* 0x000fc00000000000 */
        /* <DEDUP_REMOVED lines=13> */
.L_x_2:


//--------------------- .text._Z12setup_kernelP17curandStateXORWOW --------------------------
	.section	.text._Z12setup_kernelP17curandStateXORWOW,"ax",@progbits
	.align	128
        .global         _Z12setup_kernelP17curandStateXORWOW
        .type           _Z12setup_kernelP17curandStateXORWOW,@function
        .size           _Z12setup_kernelP17curandStateXORWOW,(.L_x_3 - _Z12setup_kernelP17curandStateXORWOW)
        .other          _Z12setup_kernelP17curandStateXORWOW,@"STO_CUDA_ENTRY STV_DEFAULT"
_Z12setup_kernelP17curandStateXORWOW:
.text._Z12setup_kernelP17curandStateXORWOW:
[----:B------:R-:W-:Y:S01]  /*0000*/  LDC R1, c[0x0][0x37c] ;  /* 0x0000df00ff017b82 */ /* 0x000fe20000000800 */
[----:B------:R-:W0:Y:S07]  /*0010*/  S2R R5, SR_TID.X ;  /* 0x0000000000057919 */ /* 0x000e2e0000002100 */
[----:B------:R-:W0:Y:S01]  /*0020*/  S2UR UR6, SR_CTAID.X ;  /* 0x00000000000679c3 */ /* 0x000e220000002500 */
[----:B------:R-:W1:Y:S01]  /*0030*/  LDCU.64 UR4, c[0x0][0x358] ;  /* 0x00006b00ff0477ac */ /* 0x000e620008000a00 */
[----:B------:R-:W-:-:S02]  /*0040*/  HFMA2 R4, -RZ, RZ, 0.1748046875, -3.029296875 ;  /* 0x3198c20fff047431 */ /* 0x000fc400000001ff */
[----:B------:R-:W-:Y:S02]  /*0050*/  IMAD.MOV.U32 R7, RZ, RZ, -0x75bd8fc ;  /* 0xf8a42704ff077424 */ /* 0x000fe400078e00ff */
[----:B------:R-:W-:Y:S01]  /*0060*/  HFMA2 R6, -RZ, RZ, 3.115234375, -0.127197265625 ;  /* 0x423bb012ff067431 */ /* 0x000fe200000001ff */
[----:B------:R-:W-:Y:S01]  /*0070*/  MOV R8, 0xdcd8f87c ;  /* 0xdcd8f87c00087802 */ /* 0x000fe20000000f00 */
[----:B------:R-:W-:Y:S01]  /*0080*/  IMAD.MOV.U32 R9, RZ, RZ, 0x57fa2510 ;  /* 0x57fa2510ff097424 */ /* 0x000fe200078e00ff */
[----:B------:R-:W0:Y:S08]  /*0090*/  LDC R0, c[0x0][0x360] ;  /* 0x0000d800ff007b82 */ /* 0x000e300000000800 */
[----:B------:R-:W2:Y:S01]  /*00a0*/  LDC.64 R2, c[0x0][0x380] ;  /* 0x0000e000ff027b82 */ /* 0x000ea20000000a00 */
[----:B0-----:R-:W-:-:S04]  /*00b0*/  IMAD R5, R0, UR6, R5 ;  /* 0x0000000600057c24 */ /* 0x001fc8000f8e0205 */
[----:B--2---:R-:W-:Y:S01]  /*00c0*/  IMAD.WIDE R2, R5, 0x30, R2 ;  /* 0x0000003005027825 */ /* 0x004fe200078e0202 */
[----:B------:R-:W-:-:S04]  /*00d0*/  MOV R5, 0x5efdb30c ;  /* 0x5efdb30c00057802 */ /* 0x000fc80000000f00 */
[----:B-1----:R-:W-:Y:S04]  /*00e0*/  STG.E.64 desc[UR4][R2.64+0x8], R6 ;  /* 0x0000080602007986 */ /* 0x002fe8000c101b04 */
[----:B------:R-:W-:Y:S04]  /*00f0*/  STG.E.64 desc[UR4][R2.64], R4 ;  /* 0x0000000402007986 */ /* 0x000fe8000c101b04 */
[----:B------:R-:W-:Y:S04]  /*0100*/  STG.E.64 desc[UR4][R2.64+0x10], R8 ;  /* 0x0000100802007986 */ /* 0x000fe8000c101b04 */
[----:B------:R-:W-:Y:S04]  /*0110*/  STG.E.64 desc[UR4][R2.64+0x18], RZ ;  /* 0x000018ff02007986 */ /* 0x000fe8000c101b04 */
[----:B------:R-:W-:Y:S04]  /*0120*/  STG.E desc[UR4][R2.64+0x20], RZ ;  /* 0x000020ff02007986 */ /* 0x000fe8000c101904 */
[----:B------:R-:W-:Y:S01]  /*0130*/  STG.E.64 desc[UR4][R2.64+0x28], RZ ;  /* 0x000028ff02007986 */ /* 0x000fe2000c101b04 */
[----:B------:R-:W-:Y:S05]  /*0140*/  EXIT ;  /* 0x000000000000794d */ /* 0x000fea0003800000 */
.L_x_1:
        /* <DEDUP_REMOVED lines=11> */
.L_x_3:


//--------------------- .nv.global.init           --------------------------
	.section	.nv.global.init,"aw",@progbits
	.align	4
.nv.global.init:
	.type		mrg32k3aM1SubSeq,@object
	.size		mrg32k3aM1SubSeq,(mrg32k3aM2SubSeq - mrg32k3aM1SubSeq)
mrg32k3aM1SubSeq:
        /*0000*/ 	.byte	0x0b, 0xcc, 0xee, 0x04, 0x73, 0x29, 0x8b, 0x6f, 0xf6, 0x53, 0x03, 0xf6, 0x23, 0xf6, 0xea, 0xda
        /* <DEDUP_REMOVED lines=125> */
	.type		mrg32k3aM2SubSeq,@object
	.size		mrg32k3aM2SubSeq,(mrg32k3aM1 - mrg32k3aM2SubSeq)
mrg32k3aM2SubSeq:
        /* <DEDUP_REMOVED lines=126> */
	.type		mrg32k3aM1,@object
	.size		mrg32k3aM1,(mrg32k3aM1Seq - mrg32k3aM1)
mrg32k3aM1:
        /* <DEDUP_REMOVED lines=144> */
	.type		mrg32k3aM1Seq,@object
	.size		mrg32k3aM1Seq,(mrg32k3aM2 - mrg32k3aM1Seq)
mrg32k3aM1Seq:
        /* <DEDUP_REMOVED lines=144> */
	.type		mrg32k3aM2,@object
	.size		mrg32k3aM2,(mrg32k3aM2Seq - mrg32k3aM2)
mrg32k3aM2:
        /* <DEDUP_REMOVED lines=144> */
	.type		mrg32k3aM2Seq,@object
	.size		mrg32k3aM2Seq,(precalc_xorwow_matrix - mrg32k3aM2Seq)
mrg32k3aM2Seq:
        /* <DEDUP_REMOVED lines=144> */
	.type		precalc_xorwow_matrix,@object
	.size		precalc_xorwow_matrix,(precalc_xorwow_offset_matrix - precalc_xorwow_matrix)
precalc_xorwow_matrix:
        /* <DEDUP_REMOVED lines=6400> */
	.type		precalc_xorwow_offset_matrix,@object
	.size		precalc_xorwow_offset_matrix,(.L_1 - precalc_xorwow_offset_matrix)
precalc_xorwow_offset_matrix:
        /* <DEDUP_REMOVED lines=6400> */
.L_1:


//--------------------- .nv.shared.reserved.0     --------------------------
	.section	.nv.shared.reserved.0,"aw",@nobits
	.weak		__nv_reservedSMEM_offset_0_alias
	.size		__nv_reservedSMEM_offset_0_alias, 0, 64
	.other		__nv_reservedSMEM_offset_0_alias,@"STO_CUDA_RESERVED_SHARED STV_DEFAULT"
__nv_reservedSMEM_offset_0_alias:
	.zero		0
	.zero		64


//--------------------- .nv.constant0._Z23generate_uniform_kernelP17curandStateXORWOWPf --------------------------
	.section	.nv.constant0._Z23generate_uniform_kernelP17curandStateXORWOWPf,"a",@progbits
	.sectionflags	@""
	.align	4
.nv.constant0._Z23generate_uniform_kernelP17curandStateXORWOWPf:
	.zero		912


//--------------------- .nv.constant0._Z12setup_kernelP17curandStateXORWOW --------------------------
	.section	.nv.constant0._Z12setup_kernelP17curandStateXORWOW,"a",@progbits
	.sectionflags	@""
	.align	4
.nv.constant0._Z12setup_kernelP17curandStateXORWOW:
	.zero		904


//--------------------- SYMBOLS --------------------------

	.type		.nv.reservedSmem.offset0,@object
	.size		.nv.reservedSmem.offset0,0x4
